//
// Generated by NVIDIA NVVM Compiler
//
// Compiler Build ID: CL-36424714
// Cuda compilation tools, release 13.0, V13.0.88
// Based on NVVM 20.0.0
//

.version 9.0
.target sm_100
.address_size 64

	// .globl	_Z9addKernelPiPKiS1_

.visible .entry _Z9addKernelPiPKiS1_(
	.param .u64 .ptr .align 1 _Z9addKernelPiPKiS1__param_0,
	.param .u64 .ptr .align 1 _Z9addKernelPiPKiS1__param_1,
	.param .u64 .ptr .align 1 _Z9addKernelPiPKiS1__param_2
)
{
	.reg .pred 	%p<5>;
	.reg .b32 	%r<37>;
	.reg .b32 	%f<3>;
	.reg .b64 	%rd<12>;
	.reg .b64 	%fd<46>;

	ld.param.u64 	%rd1, [_Z9addKernelPiPKiS1__param_0];
	ld.param.u64 	%rd2, [_Z9addKernelPiPKiS1__param_1];
	ld.param.u64 	%rd3, [_Z9addKernelPiPKiS1__param_2];
	cvta.to.global.u64 	%rd4, %rd3;
	cvta.to.global.u64 	%rd5, %rd2;
	mov.u32 	%r13, %tid.x;
	mov.u32 	%r14, %ctaid.x;
	mov.u32 	%r15, %ntid.x;
	mad.lo.s32 	%r1, %r14, %r15, %r13;
	mul.wide.s32 	%rd6, %r1, 4;
	add.s64 	%rd7, %rd5, %rd6;
	ld.global.u32 	%r16, [%rd7];
	add.s64 	%rd8, %rd4, %rd6;
	ld.global.u32 	%r17, [%rd8];
	mul.lo.s32 	%r18, %r17, %r16;
	cvt.rn.f64.s32 	%fd43, %r18;
	{
	.reg .b32 %temp; 
	mov.b64 	{%temp, %r33}, %fd43;
	}
	{
	.reg .b32 %temp; 
	mov.b64 	{%r34, %temp}, %fd43;
	}
	setp.gt.s32 	%p1, %r33, 1048575;
	mov.b32 	%r35, -1023;
	@%p1 bra 	$L__BB0_2;
	mul.f64 	%fd43, %fd43, 0d4350000000000000;
	{
	.reg .b32 %temp; 
	mov.b64 	{%temp, %r33}, %fd43;
	}
	{
	.reg .b32 %temp; 
	mov.b64 	{%r34, %temp}, %fd43;
	}
	mov.b32 	%r35, -1077;
$L__BB0_2:
	add.s32 	%r20, %r33, -1;
	setp.gt.u32 	%p2, %r20, 2146435070;
	@%p2 bra 	$L__BB0_6;
	shr.u32 	%r23, %r33, 20;
	add.s32 	%r36, %r35, %r23;
	and.b32  	%r24, %r33, 1048575;
	or.b32  	%r25, %r24, 1072693248;
	mov.b64 	%fd44, {%r34, %r25};
	setp.lt.u32 	%p4, %r25, 1073127583;
	@%p4 bra 	$L__BB0_5;
	{
	.reg .b32 %temp; 
	mov.b64 	{%r26, %temp}, %fd44;
	}
	{
	.reg .b32 %temp; 
	mov.b64 	{%temp, %r27}, %fd44;
	}
	add.s32 	%r28, %r27, -1048576;
	mov.b64 	%fd44, {%r26, %r28};
	add.s32 	%r36, %r36, 1;
$L__BB0_5:
	add.f64 	%fd11, %fd44, 0dBFF0000000000000;
	add.f64 	%fd12, %fd44, 0d3FF0000000000000;
	rcp.approx.ftz.f64 	%fd13, %fd12;
	neg.f64 	%fd14, %fd12;
	fma.rn.f64 	%fd15, %fd14, %fd13, 0d3FF0000000000000;
	fma.rn.f64 	%fd16, %fd15, %fd15, %fd15;
	fma.rn.f64 	%fd17, %fd16, %fd13, %fd13;
	mul.f64 	%fd18, %fd11, %fd17;
	fma.rn.f64 	%fd19, %fd11, %fd17, %fd18;
	mul.f64 	%fd20, %fd19, %fd19;
	fma.rn.f64 	%fd21, %fd20, 0d3EB1380B3AE80F1E, 0d3ED0EE258B7A8B04;
	fma.rn.f64 	%fd22, %fd21, %fd20, 0d3EF3B2669F02676F;
	fma.rn.f64 	%fd23, %fd22, %fd20, 0d3F1745CBA9AB0956;
	fma.rn.f64 	%fd24, %fd23, %fd20, 0d3F3C71C72D1B5154;
	fma.rn.f64 	%fd25, %fd24, %fd20, 0d3F624924923BE72D;
	fma.rn.f64 	%fd26, %fd25, %fd20, 0d3F8999999999A3C4;
	fma.rn.f64 	%fd27, %fd26, %fd20, 0d3FB5555555555554;
	sub.f64 	%fd28, %fd11, %fd19;
	add.f64 	%fd29, %fd28, %fd28;
	neg.f64 	%fd30, %fd19;
	fma.rn.f64 	%fd31, %fd30, %fd11, %fd29;
	mul.f64 	%fd32, %fd17, %fd31;
	mul.f64 	%fd33, %fd20, %fd27;
	fma.rn.f64 	%fd34, %fd33, %fd19, %fd32;
	xor.b32  	%r29, %r36, -2147483648;
	mov.b32 	%r30, 1127219200;
	mov.b64 	%fd35, {%r29, %r30};
	mov.b32 	%r31, -2147483648;
	mov.b64 	%fd36, {%r31, %r30};
	sub.f64 	%fd37, %fd35, %fd36;
	fma.rn.f64 	%fd38, %fd37, 0d3FE62E42FEFA39EF, %fd19;
	fma.rn.f64 	%fd39, %fd37, 0dBFE62E42FEFA39EF, %fd38;
	sub.f64 	%fd40, %fd39, %fd19;
	sub.f64 	%fd41, %fd34, %fd40;
	fma.rn.f64 	%fd42, %fd37, 0d3C7ABC9E3B39803F, %fd41;
	add.f64 	%fd45, %fd38, %fd42;
	bra.uni 	$L__BB0_7;
$L__BB0_6:
	fma.rn.f64 	%fd10, %fd43, 0d7FF0000000000000, 0d7FF0000000000000;
	{
	.reg .b32 %temp; 
	mov.b64 	{%temp, %r21}, %fd43;
	}
	and.b32  	%r22, %r21, 2147483647;
	setp.eq.s32 	%p3, %r22, 0;
	selp.f64 	%fd45, 0dFFF0000000000000, %fd10, %p3;
$L__BB0_7:
	cvta.to.global.u64 	%rd9, %rd1;
	cvt.rn.f32.f64 	%f1, %fd45;
	sqrt.rn.f32 	%f2, %f1;
	cvt.rzi.s32.f32 	%r32, %f2;
	add.s64 	%rd11, %rd9, %rd6;
	st.global.u32 	[%rd11], %r32;
	ret;

}


// ===== COMPILED SASS (sm_100) =====

	.target	sm_100

	.elftype	@"ET_EXEC"


//--------------------- .note.nv.tkinfo           --------------------------
	.section	.note.nv.tkinfo,"",@"SHT_NOTE"
	.sectionflags	@"SHF_NOTE_NV_TKINFO"
	.tkinfo
        /*0018*/ 	.word	0x00000002
        /*0030*/ 	.string	""
        /*0030*/ 	.string	"ptxas"
        /*0030*/ 	.string	"Cuda compilation tools, release 13.0, V13.0.88"
        /*0030*/ 	.string	"Build cuda_13.0.r13.0/compiler.36424714_0"
        /*0030*/ 	.string	"-arch sm_100 -m 64 "



//--------------------- .note.nv.cuinfo           --------------------------
	.section	.note.nv.cuinfo,"",@"SHT_NOTE"
	.sectionflags	@"SHF_NOTE_NV_CUINFO"
        /*0018*/ 	.short	0x0002
        /*001a*/ 	.short	0x0064
        /*001c*/ 	.short	0x0082
	.zero		2


//--------------------- .nv.info                  --------------------------
	.section	.nv.info,"",@"SHT_CUDA_INFO"
	.align	4


	//----- nvinfo : EIATTR_REGCOUNT
	.align		4
        /*0000*/ 	.byte	0x04, 0x2f
        /*0002*/ 	.short	(.L_1 - .L_0)
	.align		4
.L_0:
        /*0004*/ 	.word	index@(_Z9addKernelPiPKiS1_)
        /*0008*/ 	.word	0x00000016


	//----- nvinfo : EIATTR_FRAME_SIZE
	.align		4
.L_1:
        /*000c*/ 	.byte	0x04, 0x11
        /*000e*/ 	.short	(.L_3 - .L_2)
	.align		4
.L_2:
        /*0010*/ 	.word	index@($__internal_0_$__cuda_sm20_sqrt_rn_f32_slowpath)
        /*0014*/ 	.word	0x00000000


	//----- nvinfo : EIATTR_FRAME_SIZE
	.align		4
.L_3:
        /*0018*/ 	.byte	0x04, 0x11
        /*001a*/ 	.short	(.L_5 - .L_4)
	.align		4
.L_4:
        /*001c*/ 	.word	index@(_Z9addKernelPiPKiS1_)
        /*0020*/ 	.word	0x00000000


	//----- nvinfo : EIATTR_MIN_STACK_SIZE
	.align		4
.L_5:
        /*0024*/ 	.byte	0x04, 0x12
        /*0026*/ 	.short	(.L_7 - .L_6)
	.align		4
.L_6:
        /*0028*/ 	.word	index@(_Z9addKernelPiPKiS1_)
        /*002c*/ 	.word	0x00000000
.L_7:


//--------------------- .nv.compat                --------------------------
	.section	.nv.compat,"",@"SHT_CUDA_COMPAT_INFO"
	.align	4
        /*0000*/ 	.byte	0x02, 0x09, 0x00, 0x00, 0x02, 0x02, 0x01, 0x00, 0x02, 0x05, 0x05, 0x00, 0x03, 0x07, 0x01, 0x01
        /*0010*/ 	.byte	0x02, 0x03, 0x00, 0x00, 0x02, 0x06, 0x01, 0x00, 0x04, 0x0b, 0x08, 0x00, 0x01, 0x00, 0x00, 0x00
        /*0020*/ 	.byte	0x00, 0x00, 0x00, 0x00


//--------------------- .nv.info._Z9addKernelPiPKiS1_ --------------------------
	.section	.nv.info._Z9addKernelPiPKiS1_,"",@"SHT_CUDA_INFO"
	.sectionflags	@""
	.align	4


	//----- nvinfo : EIATTR_CUDA_API_VERSION
	.align		4
        /*0000*/ 	.byte	0x04, 0x37
        /*0002*/ 	.short	(.L_9 - .L_8)
.L_8:
        /*0004*/ 	.word	0x00000082


	//----- nvinfo : EIATTR_KPARAM_INFO
	.align		4
.L_9:
        /*0008*/ 	.byte	0x04, 0x17
        /*000a*/ 	.short	(.L_11 - .L_10)
.L_10:
        /*000c*/ 	.word	0x00000000
        /*0010*/ 	.short	0x0002
        /*0012*/ 	.short	0x0010
        /*0014*/ 	.byte	0x00, 0xf5, 0x21, 0x00


	//----- nvinfo : EIATTR_KPARAM_INFO
	.align		4
.L_11:
        /*0018*/ 	.byte	0x04, 0x17
        /*001a*/ 	.short	(.L_13 - .L_12)
.L_12:
        /*001c*/ 	.word	0x00000000
        /*0020*/ 	.short	0x0001
        /*0022*/ 	.short	0x0008
        /*0024*/ 	.byte	0x00, 0xf5, 0x21, 0x00


	//----- nvinfo : EIATTR_KPARAM_INFO
	.align		4
.L_13:
        /*0028*/ 	.byte	0x04, 0x17
        /*002a*/ 	.short	(.L_15 - .L_14)
.L_14:
        /*002c*/ 	.word	0x00000000
        /*0030*/ 	.short	0x0000
        /*0032*/ 	.short	0x0000
        /*0034*/ 	.byte	0x00, 0xf5, 0x21, 0x00


	//----- nvinfo : EIATTR_SPARSE_MMA_MASK
	.align		4
.L_15:
        /*0038*/ 	.byte	0x03, 0x50
        /*003a*/ 	.short	0x0000


	//----- nvinfo : EIATTR_MAXREG_COUNT
	.align		4
        /*003c*/ 	.byte	0x03, 0x1b
        /*003e*/ 	.short	0x00ff


	//----- nvinfo : EIATTR_MERCURY_ISA_VERSION
	.align		4
        /*0040*/ 	.byte	0x03, 0x5f
        /*0042*/ 	.short	0x0101


	//----- nvinfo : EIATTR_VRC_CTA_INIT_COUNT
	.align		4
        /*0044*/ 	.byte	0x02, 0x4a
	.zero		1
	.zero		1


	//----- nvinfo : EIATTR_EXIT_INSTR_OFFSETS
	.align		4
        /*0048*/ 	.byte	0x04, 0x1c
        /*004a*/ 	.short	(.L_17 - .L_16)


	//   ....[0]....
.L_16:
        /*004c*/ 	.word	0x00000760


	//----- nvinfo : EIATTR_CRS_STACK_SIZE
	.align		4
.L_17:
        /*0050*/ 	.byte	0x04, 0x1e
        /*0052*/ 	.short	(.L_19 - .L_18)
.L_18:
        /*0054*/ 	.word	0x00000000


	//----- nvinfo : EIATTR_CBANK_PARAM_SIZE
	.align		4
.L_19:
        /*0058*/ 	.byte	0x03, 0x19
        /*005a*/ 	.short	0x0018


	//----- nvinfo : EIATTR_PARAM_CBANK
	.align		4
        /*005c*/ 	.byte	0x04, 0x0a
        /*005e*/ 	.short	(.L_21 - .L_20)
	.align		4
.L_20:
        /*0060*/ 	.word	index@(.nv.constant0._Z9addKernelPiPKiS1_)
        /*0064*/ 	.short	0x0380
        /*0066*/ 	.short	0x0018


	//----- nvinfo : EIATTR_SW_WAR
	.align		4
.L_21:
        /*0068*/ 	.byte	0x04, 0x36
        /*006a*/ 	.short	(.L_23 - .L_22)
.L_22:
        /*006c*/ 	.word	0x00000008
.L_23:


//--------------------- .nv.callgraph             --------------------------
	.section	.nv.callgraph,"",@"SHT_CUDA_CALLGRAPH"
	.align	4
	.sectionentsize	8
	.align		4
        /*0000*/ 	.word	0x00000000
	.align		4
        /*0004*/ 	.word	0xffffffff
	.align		4
        /*0008*/ 	.word	0x00000000
	.align		4
        /*000c*/ 	.word	0xfffffffe
	.align		4
        /*0010*/ 	.word	0x00000000
	.align		4
        /*0014*/ 	.word	0xfffffffd
	.align		4
        /*0018*/ 	.word	0x00000000
	.align		4
        /*001c*/ 	.word	0xfffffffc


//--------------------- .text._Z9addKernelPiPKiS1_ --------------------------
	.section	.text._Z9addKernelPiPKiS1_,"ax",@progbits
	.align	128
        .global         _Z9addKernelPiPKiS1_
        .type           _Z9addKernelPiPKiS1_,@function
        .size           _Z9addKernelPiPKiS1_,(.L_x_8 - _Z9addKernelPiPKiS1_)
        .other          _Z9addKernelPiPKiS1_,@"STO_CUDA_ENTRY STV_DEFAULT"
_Z9addKernelPiPKiS1_:
.text._Z9addKernelPiPKiS1_:
[----:B------:R-:W-:Y:S01]  /*0000*/  LDC R1, c[0x0][0x37c] ;  /* 0x0000df00ff017b82 */ /* 0x000fe20000000800 */
[----:B------:R-:W0:Y:S07]  /*0010*/  S2R R2, SR_TID.X ;  /* 0x0000000000027919 */ /* 0x000e2e0000002100 */
[----:B------:R-:W0:Y:S01]  /*0020*/  S2UR UR6, SR_CTAID.X ;  /* 0x00000000000679c3 */ /* 0x000e220000002500 */
[----:B------:R-:W1:Y:S07]  /*0030*/  LDCU.64 UR4, c[0x0][0x358] ;  /* 0x00006b00ff0477ac */ /* 0x000e6e0008000a00 */
[----:B------:R-:W0:Y:S08]  /*0040*/  LDC R3, c[0x0][0x360] ;  /* 0x0000d800ff037b82 */ /* 0x000e300000000800 */
[----:B------:R-:W2:Y:S08]  /*0050*/  LDC.64 R4, c[0x0][0x388] ;  /* 0x0000e200ff047b82 */ /* 0x000eb00000000a00 */
[----:B------:R-:W3:Y:S01]  /*0060*/  LDC.64 R6, c[0x0][0x390] ;  /* 0x0000e400ff067b82 */ /* 0x000ee20000000a00 */
[----:B0-----:R-:W-:-:S04]  /*0070*/  IMAD R2, R3, UR6, R2 ;  /* 0x0000000603027c24 */ /* 0x001fc8000f8e0202 */
[----:B--2---:R-:W-:-:S06]  /*0080*/  IMAD.WIDE R4, R2, 0x4, R4 ;  /* 0x0000000402047825 */ /* 0x004fcc00078e0204 */
[----:B-1----:R-:W2:Y:S01]  /*0090*/  LDG.E R4, desc[UR4][R4.64] ;  /* 0x0000000404047981 */ /* 0x002ea2000c1e1900 */
[----:B---3--:R-:W-:-:S06]  /*00a0*/  IMAD.WIDE R6, R2, 0x4, R6 ;  /* 0x0000000402067825 */ /* 0x008fcc00078e0206 */
[----:B------:R-:W2:Y:S01]  /*00b0*/  LDG.E R7, desc[UR4][R6.64] ;  /* 0x0000000406077981 */ /* 0x000ea2000c1e1900 */
[----:B------:R-:W-:Y:S01]  /*00c0*/  BSSY.RECONVERGENT B0, `(.L_x_0) ;  /* 0x0000056000007945 */ /* 0x000fe20003800200 */
[----:B--2---:R-:W-:-:S06]  /*00d0*/  IMAD R8, R4, R7, RZ ;  /* 0x0000000704087224 */ /* 0x004fcc00078e02ff */
[----:B------:R-:W0:Y:S02]  /*00e0*/  I2F.F64 R8, R8 ;  /* 0x0000000800087312 */ /* 0x000e240000201c00 */
[----:B0-----:R-:W-:Y:S02]  /*00f0*/  ISETP.GT.AND P0, PT, R9, 0xfffff, PT ;  /* 0x000fffff0900780c */ /* 0x001fe40003f04270 */
[----:B------:R-:W-:Y:S02]  /*0100*/  MOV R10, R8 ;  /* 0x00000008000a7202 */ /* 0x000fe40000000f00 */
[----:B------:R-:W-:-:S09]  /*0110*/  MOV R11, R9 ;  /* 0x00000009000b7202 */ /* 0x000fd20000000f00 */
[----:B------:R-:W-:Y:S01]  /*0120*/  @!P0 DMUL R10, R10, 1.80143985094819840000e+16 ;  /* 0x435000000a0a8828 */ /* 0x000fe20000000000 */
[----:B------:R-:W-:-:S09]  /*0130*/  IMAD.MOV.U32 R3, RZ, RZ, R9 ;  /* 0x000000ffff037224 */ /* 0x000fd200078e0009 */
[----:B------:R-:W-:-:S05]  /*0140*/  @!P0 MOV R3, R11 ;  /* 0x0000000b00038202 */ /* 0x000fca0000000f00 */
[----:B------:R-:W-:-:S05]  /*0150*/  VIADD R0, R3, 0xffffffff ;  /* 0xffffffff03007836 */ /* 0x000fca0000000000 */
[----:B------:R-:W-:Y:S01]  /*0160*/  ISETP.GT.U32.AND P1, PT, R0, 0x7feffffe, PT ;  /* 0x7feffffe0000780c */ /* 0x000fe20003f24070 */
[----:B------:R-:W-:Y:S01]  /*0170*/  IMAD.MOV.U32 R4, RZ, RZ, R8 ;  /* 0x000000ffff047224 */ /* 0x000fe200078e0008 */
[----:B------:R-:W-:Y:S01]  /*0180*/  MOV R0, 0xfffffc01 ;  /* 0xfffffc0100007802 */ /* 0x000fe20000000f00 */
[----:B------:R-:W-:Y:S01]  /*0190*/  @!P0 IMAD.MOV.U32 R4, RZ, RZ, R10 ;  /* 0x000000ffff048224 */ /* 0x000fe200078e000a */
[----:B------:R-:W-:-:S09]  /*01a0*/  @!P0 MOV R0, 0xfffffbcb ;  /* 0xfffffbcb00008802 */ /* 0x000fd20000000f00 */
[----:B------:R-:W-:Y:S05]  /*01b0*/  @P1 BRA `(.L_x_1) ;  /* 0x0000000400001947 */ /* 0x000fea0003800000 */
[----:B------:R-:W-:Y:S01]  /*01c0*/  LOP3.LUT R5, R3, 0xfffff, RZ, 0xc0, !PT ;  /* 0x000fffff03057812 */ /* 0x000fe200078ec0ff */
[----:B------:R-:W-:Y:S01]  /*01d0*/  IMAD.MOV.U32 R14, RZ, RZ, -0x748574fc ;  /* 0x8b7a8b04ff0e7424 */ /* 0x000fe200078e00ff */
[----:B------:R-:W-:Y:S01]  /*01e0*/  MOV R6, RZ ;  /* 0x000000ff00067202 */ /* 0x000fe20000000f00 */
[----:B------:R-:W-:Y:S01]  /*01f0*/  UMOV UR6, 0x3ae80f1e ;  /* 0x3ae80f1e00067882 */ /* 0x000fe20000000000 */
[----:B------:R-:W-:Y:S01]  /*0200*/  LOP3.LUT R5, R5, 0x3ff00000, RZ, 0xfc, !PT ;  /* 0x3ff0000005057812 */ /* 0x000fe200078efcff */
[----:B------:R-:W-:Y:S01]  /*0210*/  UMOV UR7, 0x3eb1380b ;  /* 0x3eb1380b00077882 */ /* 0x000fe20000000000 */
[----:B------:R-:W-:Y:S01]  /*0220*/  MOV R15, 0x3ed0ee25 ;  /* 0x3ed0ee25000f7802 */ /* 0x000fe20000000f00 */
[----:B------:R-:W-:Y:S01]  /*0230*/  UMOV UR8, 0x80000000 ;  /* 0x8000000000087882 */ /* 0x000fe20000000000 */
[----:B------:R-:W-:Y:S01]  /*0240*/  ISETP.GE.U32.AND P0, PT, R5, 0x3ff6a09f, PT ;  /* 0x3ff6a09f0500780c */ /* 0x000fe20003f06070 */
[----:B------:R-:W-:Y:S01]  /*0250*/  UMOV UR9, 0x43300000 ;  /* 0x4330000000097882 */ /* 0x000fe20000000000 */
[----:B------:R-:W-:-:S02]  /*0260*/  LEA.HI R0, R3, R0, RZ, 0xc ;  /* 0x0000000003007211 */ /* 0x000fc400078f60ff */
[----:B------:R-:W-:-:S09]  /*0270*/  MOV R19, 0x43300000 ;  /* 0x4330000000137802 */ /* 0x000fd20000000f00 */
[----:B------:R-:W-:Y:S01]  /*0280*/  @P0 IADD3 R7, PT, PT, R5, -0x100000, RZ ;  /* 0xfff0000005070810 */ /* 0x000fe20007ffe0ff */
[----:B------:R-:W-:-:S04]  /*0290*/  @P0 VIADD R0, R0, 0x1 ;  /* 0x0000000100000836 */ /* 0x000fc80000000000 */
[----:B------:R-:W-:Y:S01]  /*02a0*/  @P0 IMAD.MOV.U32 R5, RZ, RZ, R7 ;  /* 0x000000ffff050224 */ /* 0x000fe200078e0007 */
[----:B------:R-:W-:-:S05]  /*02b0*/  LOP3.LUT R18, R0, 0x80000000, RZ, 0x3c, !PT ;  /* 0x8000000000127812 */ /* 0x000fca00078e3cff */
[C---:B------:R-:W-:Y:S02]  /*02c0*/  DADD R12, R4.reuse, 1 ;  /* 0x3ff00000040c7429 */ /* 0x040fe40000000000 */
[----:B------:R-:W-:-:S04]  /*02d0*/  DADD R4, R4, -1 ;  /* 0xbff0000004047429 */ /* 0x000fc80000000000 */
[----:B------:R-:W0:Y:S02]  /*02e0*/  MUFU.RCP64H R7, R13 ;  /* 0x0000000d00077308 */ /* 0x000e240000001800 */
[----:B0-----:R-:W-:-:S08]  /*02f0*/  DFMA R8, -R12, R6, 1 ;  /* 0x3ff000000c08742b */ /* 0x001fd00000000106 */
[----:B------:R-:W-:-:S08]  /*0300*/  DFMA R8, R8, R8, R8 ;  /* 0x000000080808722b */ /* 0x000fd00000000008 */
[----:B------:R-:W-:-:S08]  /*0310*/  DFMA R6, R6, R8, R6 ;  /* 0x000000080606722b */ /* 0x000fd00000000006 */
[----:B------:R-:W-:-:S08]  /*0320*/  DMUL R8, R4, R6 ;  /* 0x0000000604087228 */ /* 0x000fd00000000000 */
[----:B------:R-:W-:-:S08]  /*0330*/  DFMA R8, R4, R6, R8 ;  /* 0x000000060408722b */ /* 0x000fd00000000008 */
[----:B------:R-:W-:Y:S02]  /*0340*/  DMUL R10, R8, R8 ;  /* 0x00000008080a7228 */ /* 0x000fe40000000000 */
[----:B------:R-:W-:-:S06]  /*0350*/  DADD R16, R4, -R8 ;  /* 0x0000000004107229 */ /* 0x000fcc0000000808 */
[----:B------:R-:W-:Y:S01]  /*0360*/  DFMA R12, R10, UR6, R14 ;  /* 0x000000060a0c7c2b */ /* 0x000fe2000800000e */
[----:B------:R-:W-:Y:S01]  /*0370*/  UMOV UR6, 0x9f02676f ;  /* 0x9f02676f00067882 */ /* 0x000fe20000000000 */
[----:B------:R-:W-:Y:S01]  /*0380*/  UMOV UR7, 0x3ef3b266 ;  /* 0x3ef3b26600077882 */ /* 0x000fe20000000000 */
[----:B------:R-:W-:-:S05]  /*0390*/  DADD R16, R16, R16 ;  /* 0x0000000010107229 */ /* 0x000fca0000000010 */
[----:B------:R-:W-:Y:S01]  /*03a0*/  DFMA R12, R10, R12, UR6 ;  /* 0x000000060a0c7e2b */ /* 0x000fe2000800000c */
[----:B------:R-:W-:Y:S01]  /*03b0*/  UMOV UR6, 0xa9ab0956 ;  /* 0xa9ab095600067882 */ /* 0x000fe20000000000 */
[----:B------:R-:W-:Y:S01]  /*03c0*/  UMOV UR7, 0x3f1745cb ;  /* 0x3f1745cb00077882 */ /* 0x000fe20000000000 */
[----:B------:R-:W-:-:S05]  /*03d0*/  DFMA R16, R4, -R8, R16 ;  /* 0x800000080410722b */ /* 0x000fca0000000010 */
[----:B------:R-:W-:Y:S01]  /*03e0*/  DFMA R12, R10, R12, UR6 ;  /* 0x000000060a0c7e2b */ /* 0x000fe2000800000c */
[----:B------:R-:W-:Y:S01]  /*03f0*/  UMOV UR6, 0x2d1b5154 ;  /* 0x2d1b515400067882 */ /* 0x000fe20000000000 */
[----:B------:R-:W-:Y:S01]  /*0400*/  UMOV UR7, 0x3f3c71c7 ;  /* 0x3f3c71c700077882 */ /* 0x000fe20000000000 */
[----:B------:R-:W-:-:S05]  /*0410*/  DMUL R16, R6, R16 ;  /* 0x0000001006107228 */ /* 0x000fca0000000000 */
[----:B------:R-:W-:Y:S01]  /*0420*/  DFMA R12, R10, R12, UR6 ;  /* 0x000000060a0c7e2b */ /* 0x000fe2000800000c */
[----:B------:R-:W-:Y:S01]  /*0430*/  UMOV UR6, 0x923be72d ;  /* 0x923be72d00067882 */ /* 0x000fe20000000000 */
[----:B------:R-:W-:-:S06]  /*0440*/  UMOV UR7, 0x3f624924 ;  /* 0x3f62492400077882 */ /* 0x000fcc0000000000 */
[----:B------:R-:W-:Y:S01]  /*0450*/  DFMA R14, R10, R12, UR6 ;  /* 0x000000060a0e7e2b */ /* 0x000fe2000800000c */
[----:B------:R-:W-:Y:S01]  /*0460*/  UMOV UR6, 0x9999a3c4 ;  /* 0x9999a3c400067882 */ /* 0x000fe20000000000 */
[----:B------:R-:W-:Y:S01]  /*0470*/  UMOV UR7, 0x3f899999 ;  /* 0x3f89999900077882 */ /* 0x000fe20000000000 */
[----:B------:R-:W-:Y:S01]  /*0480*/  DADD R12, R18, -UR8 ;  /* 0x80000008120c7e29 */ /* 0x000fe20008000000 */
[----:B------:R-:W-:Y:S01]  /*0490*/  UMOV UR8, 0xfefa39ef ;  /* 0xfefa39ef00087882 */ /* 0x000fe20000000000 */
[----:B------:R-:W-:-:S03]  /*04a0*/  UMOV UR9, 0x3fe62e42 ;  /* 0x3fe62e4200097882 */ /* 0x000fc60000000000 */
[----:B------:R-:W-:Y:S01]  /*04b0*/  DFMA R14, R10, R14, UR6 ;  /* 0x000000060a0e7e2b */ /* 0x000fe2000800000e */
[----:B------:R-:W-:Y:S01]  /*04c0*/  UMOV UR6, 0x55555554 ;  /* 0x5555555400067882 */ /* 0x000fe20000000000 */
[----:B------:R-:W-:Y:S01]  /*04d0*/  UMOV UR7, 0x3fb55555 ;  /* 0x3fb5555500077882 */ /* 0x000fe20000000000 */
[----:B------:R-:W-:-:S05]  /*04e0*/  DFMA R4, R12, UR8, R8 ;  /* 0x000000080c047c2b */ /* 0x000fca0008000008 */
[----:B------:R-:W-:Y:S01]  /*04f0*/  DFMA R14, R10, R14, UR6 ;  /* 0x000000060a0e7e2b */ /* 0x000fe2000800000e */
[----:B------:R-:W-:Y:S01]  /*0500*/  UMOV UR6, 0xfefa39ef ;  /* 0xfefa39ef00067882 */ /* 0x000fe20000000000 */
[----:B------:R-:W-:Y:S02]  /*0510*/  UMOV UR7, 0x3fe62e42 ;  /* 0x3fe62e4200077882 */ /* 0x000fe40000000000 */
[----:B------:R-:W-:Y:S01]  /*0520*/  DFMA R18, R12, -UR6, R4 ;  /* 0x800000060c127c2b */ /* 0x000fe20008000004 */
[----:B------:R-:W-:Y:S01]  /*0530*/  UMOV UR6, 0x3b39803f ;  /* 0x3b39803f00067882 */ /* 0x000fe20000000000 */
[----:B------:R-:W-:Y:S02]  /*0540*/  UMOV UR7, 0x3c7abc9e ;  /* 0x3c7abc9e00077882 */ /* 0x000fe40000000000 */
[----:B------:R-:W-:-:S04]  /*0550*/  DMUL R14, R10, R14 ;  /* 0x0000000e0a0e7228 */ /* 0x000fc80000000000 */
[----:B------:R-:W-:-:S04]  /*0560*/  DADD R18, -R8, R18 ;  /* 0x0000000008127229 */ /* 0x000fc80000000112 */
[----:B------:R-:W-:-:S08]  /*0570*/  DFMA R14, R8, R14, R16 ;  /* 0x0000000e080e722b */ /* 0x000fd00000000010 */
[----:B------:R-:W-:-:S08]  /*0580*/  DADD R14, R14, -R18 ;  /* 0x000000000e0e7229 */ /* 0x000fd00000000812 */
[----:B------:R-:W-:-:S08]  /*0590*/  DFMA R14, R12, UR6, R14 ;  /* 0x000000060c0e7c2b */ /* 0x000fd0000800000e */
[----:B------:R-:W-:Y:S01]  /*05a0*/  DADD R4, R4, R14 ;  /* 0x0000000004047229 */ /* 0x000fe2000000000e */
[----:B------:R-:W-:Y:S10]  /*05b0*/  BRA `(.L_x_2) ;  /* 0x0000000000187947 */ /* 0x000ff40003800000 */
.L_x_1:
[----:B------:R-:W-:Y:S01]  /*05c0*/  IMAD.MOV.U32 R4, RZ, RZ, 0x0 ;  /* 0x00000000ff047424 */ /* 0x000fe200078e00ff */
[----:B------:R-:W-:Y:S02]  /*05d0*/  MOV R5, 0x7ff00000 ;  /* 0x7ff0000000057802 */ /* 0x000fe40000000f00 */
[----:B------:R-:W-:-:S04]  /*05e0*/  LOP3.LUT P0, RZ, R11, 0x7fffffff, RZ, 0xc0, !PT ;  /* 0x7fffffff0bff7812 */ /* 0x000fc8000780c0ff */
[----:B------:R-:W-:-:S10]  /*05f0*/  DFMA R4, R10, R4, +INF ;  /* 0x7ff000000a04742b */ /* 0x000fd40000000004 */
[----:B------:R-:W-:Y:S02]  /*0600*/  FSEL R4, R4, RZ, P0 ;  /* 0x000000ff04047208 */ /* 0x000fe40000000000 */
[----:B------:R-:W-:-:S07]  /*0610*/  FSEL R5, R5, -QNAN , P0 ;  /* 0xfff0000005057808 */ /* 0x000fce0000000000 */
.L_x_2:
[----:B------:R-:W-:Y:S05]  /*0620*/  BSYNC.RECONVERGENT B0 ;  /* 0x0000000000007941 */ /* 0x000fea0003800200 */
.L_x_0:
[----:B------:R-:W0:Y:S01]  /*0630*/  F2F.F32.F64 R3, R4 ;  /* 0x0000000400037310 */ /* 0x000e220000301000 */
[----:B------:R-:W-:Y:S01]  /*0640*/  BSSY.RECONVERGENT B0, `(.L_x_3) ;  /* 0x000000d000007945 */ /* 0x000fe20003800200 */
[----:B0-----:R-:W-:-:S06]  /*0650*/  VIADD R0, R3, 0xf3000000 ;  /* 0xf300000003007836 */ /* 0x001fcc0000000000 */
[----:B------:R0:W1:Y:S01]  /*0660*/  MUFU.RSQ R6, R3 ;  /* 0x0000000300067308 */ /* 0x0000620000001400 */
[----:B------:R-:W-:-:S13]  /*0670*/  ISETP.GT.U32.AND P0, PT, R0, 0x727fffff, PT ;  /* 0x727fffff0000780c */ /* 0x000fda0003f04070 */
[----:B0-----:R-:W-:Y:S05]  /*0680*/  @!P0 BRA `(.L_x_4) ;  /* 0x0000000000108947 */ /* 0x001fea0003800000 */
[----:B------:R-:W-:-:S07]  /*0690*/  MOV R8, 0x6b0 ;  /* 0x000006b000087802 */ /* 0x000fce0000000f00 */
[----:B-1----:R-:W-:Y:S05]  /*06a0*/  CALL.REL.NOINC `($__internal_0_$__cuda_sm20_sqrt_rn_f32_slowpath) ;  /* 0x0000000000307944 */ /* 0x002fea0003c00000 */
[----:B------:R-:W-:Y:S01]  /*06b0*/  MOV R0, R3 ;  /* 0x0000000300007202 */ /* 0x000fe20000000f00 */
[----:B------:R-:W-:Y:S06]  /*06c0*/  BRA `(.L_x_5) ;  /* 0x0000000000107947 */ /* 0x000fec0003800000 */
.L_x_4:
[----:B-1----:R-:W-:Y:S01]  /*06d0*/  FMUL.FTZ R0, R3, R6 ;  /* 0x0000000603007220 */ /* 0x002fe20000410000 */
[----:B------:R-:W-:-:S03]  /*06e0*/  FMUL.FTZ R4, R6, 0.5 ;  /* 0x3f00000006047820 */ /* 0x000fc60000410000 */
[----:B------:R-:W-:-:S04]  /*06f0*/  FFMA R3, -R0, R0, R3 ;  /* 0x0000000000037223 */ /* 0x000fc80000000103 */
[----:B------:R-:W-:-:S07]  /*0700*/  FFMA R0, R3, R4, R0 ;  /* 0x0000000403007223 */ /* 0x000fce0000000000 */
.L_x_5:
[----:B------:R-:W-:Y:S05]  /*0710*/  BSYNC.RECONVERGENT B0 ;  /* 0x0000000000007941 */ /* 0x000fea0003800200 */
.L_x_3:
[----:B------:R-:W0:Y:S01]  /*0720*/  LDC.64 R4, c[0x0][0x380] ;  /* 0x0000e000ff047b82 */ /* 0x000e220000000a00 */
[----:B------:R-:W1:Y:S01]  /*0730*/  F2I.TRUNC.NTZ R7, R0 ;  /* 0x0000000000077305 */ /* 0x000e62000020f100 */
[----:B0-----:R-:W-:-:S05]  /*0740*/  IMAD.WIDE R2, R2, 0x4, R4 ;  /* 0x0000000402027825 */ /* 0x001fca00078e0204 */
[----:B-1----:R-:W-:Y:S01]  /*0750*/  STG.E desc[UR4][R2.64], R7 ;  /* 0x0000000702007986 */ /* 0x002fe2000c101904 */
[----:B------:R-:W-:Y:S05]  /*0760*/  EXIT ;  /* 0x000000000000794d */ /* 0x000fea0003800000 */
        .weak           $__internal_0_$__cuda_sm20_sqrt_rn_f32_slowpath
        .type           $__internal_0_$__cuda_sm20_sqrt_rn_f32_slowpath,@function
        .size           $__internal_0_$__cuda_sm20_sqrt_rn_f32_slowpath,(.L_x_8 - $__internal_0_$__cuda_sm20_sqrt_rn_f32_slowpath)
$__internal_0_$__cuda_sm20_sqrt_rn_f32_slowpath:
[----:B------:R-:W-:-:S13]  /*0770*/  LOP3.LUT P0, RZ, R3, 0x7fffffff, RZ, 0xc0, !PT ;  /* 0x7fffffff03ff7812 */ /* 0x000fda000780c0ff */
[----:B------:R-:W-:Y:S05]  /*0780*/  @!P0 BRA `(.L_x_6) ;  /* 0x0000000000448947 */ /* 0x000fea0003800000 */
[----:B------:R-:W-:Y:S01]  /*0790*/  FSETP.GEU.FTZ.AND P0, PT, R3, RZ, PT ;  /* 0x000000ff0300720b */ /* 0x000fe20003f1e000 */
[----:B------:R-:W-:-:S12]  /*07a0*/  IMAD.MOV.U32 R0, RZ, RZ, R3 ;  /* 0x000000ffff007224 */ /* 0x000fd800078e0003 */
[----:B------:R-:W-:Y:S01]  /*07b0*/  @!P0 MOV R3, 0x7fffffff ;  /* 0x7fffffff00038802 */ /* 0x000fe20000000f00 */
[----:B------:R-:W-:Y:S06]  /*07c0*/  @!P0 BRA `(.L_x_6) ;  /* 0x0000000000348947 */ /* 0x000fec0003800000 */
[----:B------:R-:W-:-:S13]  /*07d0*/  FSETP.GTU.FTZ.AND P0, PT, |R0|, +INF , PT ;  /* 0x7f8000000000780b */ /* 0x000fda0003f1c200 */
[----:B------:R-:W-:Y:S01]  /*07e0*/  @P0 FADD.FTZ R3, R0, 1 ;  /* 0x3f80000000030421 */ /* 0x000fe20000010000 */
[----:B------:R-:W-:Y:S06]  /*07f0*/  @P0 BRA `(.L_x_6) ;  /* 0x0000000000280947 */ /* 0x000fec0003800000 */
[----:B------:R-:W-:-:S13]  /*0800*/  FSETP.NEU.FTZ.AND P0, PT, |R0|, +INF , PT ;  /* 0x7f8000000000780b */ /* 0x000fda0003f1d200 */
[----:B------:R-:W-:-:S04]  /*0810*/  @P0 FFMA R4, R0, 1.84467440737095516160e+19, RZ ;  /* 0x5f80000000040823 */ /* 0x000fc800000000ff */
[----:B------:R-:W0:Y:S02]  /*0820*/  @P0 MUFU.RSQ R3, R4 ;  /* 0x0000000400030308 */ /* 0x000e240000001400 */
[----:B0-----:R-:W-:Y:S01]  /*0830*/  @P0 FMUL.FTZ R5, R4, R3 ;  /* 0x0000000304050220 */ /* 0x001fe20000410000 */
[----:B------:R-:W-:Y:S01]  /*0840*/  @P0 FMUL.FTZ R7, R3, 0.5 ;  /* 0x3f00000003070820 */ /* 0x000fe20000410000 */
[----:B------:R-:W-:Y:S02]  /*0850*/  @!P0 IMAD.MOV.U32 R3, RZ, RZ, R0 ;  /* 0x000000ffff038224 */ /* 0x000fe400078e0000 */
[----:B------:R-:W-:-:S04]  /*0860*/  @P0 FADD.FTZ R6, -R5, -RZ ;  /* 0x800000ff05060221 */ /* 0x000fc80000010100 */
[----:B------:R-:W-:-:S04]  /*0870*/  @P0 FFMA R6, R5, R6, R4 ;  /* 0x0000000605060223 */ /* 0x000fc80000000004 */
[----:B------:R-:W-:-:S04]  /*0880*/  @P0 FFMA R6, R6, R7, R5 ;  /* 0x0000000706060223 */ /* 0x000fc80000000005 */
[----:B------:R-:W-:-:S07]  /*0890*/  @P0 FMUL.FTZ R3, R6, 2.3283064365386962891e-10 ;  /* 0x2f80000006030820 */ /* 0x000fce0000410000 */
.L_x_6:
[----:B------:R-:W-:Y:S01]  /*08a0*/  MOV R4, R8 ;  /* 0x0000000800047202 */ /* 0x000fe20000000f00 */
[----:B------:R-:W-:-:S04]  /*08b0*/  IMAD.MOV.U32 R5, RZ, RZ, 0x0 ;  /* 0x00000000ff057424 */ /* 0x000fc800078e00ff */
[----:B------:R-:W-:Y:S05]  /*08c0*/  RET.REL.NODEC R4 `(_Z9addKernelPiPKiS1_) ;  /* 0xfffffff404cc7950 */ /* 0x000fea0003c3ffff */
.L_x_7:
[----:B------:R-:W-:-:S00]  /*08d0*/  BRA `(.L_x_7) ;  /* 0xfffffffc00fc7947 */ /* 0x000fc0000383ffff */
[----:B------:R-:W-:-:S00]  /*08e0*/  NOP ;  /* 0x0000000000007918 */ /* 0x000fc00000000000 */
        /* <DEDUP_REMOVED lines=9> */
.L_x_8:


//--------------------- .nv.shared.reserved.0     --------------------------
	.section	.nv.shared.reserved.0,"aw",@nobits
	.weak		__nv_reservedSMEM_offset_0_alias
	.size		__nv_reservedSMEM_offset_0_alias, 0, 64
	.other		__nv_reservedSMEM_offset_0_alias,@"STO_CUDA_RESERVED_SHARED STV_DEFAULT"
__nv_reservedSMEM_offset_0_alias:
	.zero		0
	.zero		64


//--------------------- .nv.constant0._Z9addKernelPiPKiS1_ --------------------------
	.section	.nv.constant0._Z9addKernelPiPKiS1_,"a",@progbits
	.sectionflags	@""
	.align	4
.nv.constant0._Z9addKernelPiPKiS1_:
	.zero		920


//--------------------- SYMBOLS --------------------------

	.type		.nv.reservedSmem.offset0,@object
	.size		.nv.reservedSmem.offset0,0x4
